//
// Generated by NVIDIA NVVM Compiler
//
// Compiler Build ID: CL-36424714
// Cuda compilation tools, release 13.0, V13.0.88
// Based on NVVM 20.0.0
//

.version 9.0
.target sm_100
.address_size 64

	// .globl	_Z17brightness_kernelPhiii

.visible .entry _Z17brightness_kernelPhiii(
	.param .u64 .ptr .align 1 _Z17brightness_kernelPhiii_param_0,
	.param .u32 _Z17brightness_kernelPhiii_param_1,
	.param .u32 _Z17brightness_kernelPhiii_param_2,
	.param .u32 _Z17brightness_kernelPhiii_param_3
)
{
	.reg .pred 	%p<2>;
	.reg .b32 	%r<14>;
	.reg .b64 	%rd<5>;

	ld.param.u64 	%rd1, [_Z17brightness_kernelPhiii_param_0];
	ld.param.u32 	%r3, [_Z17brightness_kernelPhiii_param_1];
	ld.param.u32 	%r4, [_Z17brightness_kernelPhiii_param_2];
	ld.param.u32 	%r2, [_Z17brightness_kernelPhiii_param_3];
	mov.u32 	%r5, %ctaid.x;
	mov.u32 	%r6, %ntid.x;
	mov.u32 	%r7, %tid.x;
	mad.lo.s32 	%r1, %r5, %r6, %r7;
	mul.lo.s32 	%r8, %r3, %r4;
	mul.lo.s32 	%r9, %r8, 3;
	setp.ge.s32 	%p1, %r1, %r9;
	@%p1 bra 	$L__BB0_2;
	cvta.to.global.u64 	%rd2, %rd1;
	cvt.s64.s32 	%rd3, %r1;
	add.s64 	%rd4, %rd2, %rd3;
	ld.global.u8 	%r10, [%rd4];
	add.s32 	%r11, %r2, %r10;
	max.s32 	%r12, %r11, 0;
	min.s32 	%r13, %r12, 255;
	st.global.u8 	[%rd4], %r13;
$L__BB0_2:
	ret;

}
	// .globl	_Z16grayscale_kernelPhiiS_
.visible .entry _Z16grayscale_kernelPhiiS_(
	.param .u64 .ptr .align 1 _Z16grayscale_kernelPhiiS__param_0,
	.param .u32 _Z16grayscale_kernelPhiiS__param_1,
	.param .u32 _Z16grayscale_kernelPhiiS__param_2,
	.param .u64 .ptr .align 1 _Z16grayscale_kernelPhiiS__param_3
)
{
	.reg .pred 	%p<2>;
	.reg .b16 	%rs<5>;
	.reg .b32 	%r<10>;
	.reg .b64 	%rd<5>;
	.reg .b64 	%fd<7>;

	ld.param.u64 	%rd1, [_Z16grayscale_kernelPhiiS__param_0];
	ld.param.u32 	%r2, [_Z16grayscale_kernelPhiiS__param_1];
	ld.param.u32 	%r3, [_Z16grayscale_kernelPhiiS__param_2];
	mov.u32 	%r4, %ctaid.x;
	mov.u32 	%r5, %ntid.x;
	mov.u32 	%r6, %tid.x;
	mad.lo.s32 	%r1, %r4, %r5, %r6;
	mul.lo.s32 	%r7, %r3, %r2;
	setp.ge.s32 	%p1, %r1, %r7;
	@%p1 bra 	$L__BB1_2;
	cvta.to.global.u64 	%rd2, %rd1;
	mul.lo.s32 	%r8, %r1, 3;
	cvt.s64.s32 	%rd3, %r8;
	add.s64 	%rd4, %rd2, %rd3;
	ld.global.u8 	%rs1, [%rd4];
	ld.global.u8 	%rs2, [%rd4+1];
	ld.global.u8 	%rs3, [%rd4+2];
	cvt.rn.f64.u16 	%fd1, %rs1;
	cvt.rn.f64.u16 	%fd2, %rs2;
	mul.f64 	%fd3, %fd2, 0d3FE2C8B439581062;
	fma.rn.f64 	%fd4, %fd1, 0d3FD322D0E5604189, %fd3;
	cvt.rn.f64.u16 	%fd5, %rs3;
	fma.rn.f64 	%fd6, %fd5, 0d3FBD2F1A9FBE76C9, %fd4;
	cvt.rzi.s32.f64 	%r9, %fd6;
	cvt.u16.u32 	%rs4, %r9;
	st.global.u8 	[%rd4+2], %rs4;
	st.global.u8 	[%rd4+1], %rs4;
	st.global.u8 	[%rd4], %rs4;
$L__BB1_2:
	ret;

}
	// .globl	_Z11blur_kernelPhiiS_
.visible .entry _Z11blur_kernelPhiiS_(
	.param .u64 .ptr .align 1 _Z11blur_kernelPhiiS__param_0,
	.param .u32 _Z11blur_kernelPhiiS__param_1,
	.param .u32 _Z11blur_kernelPhiiS__param_2,
	.param .u64 .ptr .align 1 _Z11blur_kernelPhiiS__param_3
)
{
	.reg .pred 	%p<4>;
	.reg .b16 	%rs<7>;
	.reg .b32 	%r<12>;
	.reg .b64 	%rd<10>;

	ld.param.u64 	%rd1, [_Z11blur_kernelPhiiS__param_0];
	ld.param.u32 	%r2, [_Z11blur_kernelPhiiS__param_1];
	ld.param.u32 	%r3, [_Z11blur_kernelPhiiS__param_2];
	ld.param.u64 	%rd2, [_Z11blur_kernelPhiiS__param_3];
	mov.u32 	%r4, %ctaid.x;
	mov.u32 	%r5, %ntid.x;
	mov.u32 	%r6, %tid.x;
	mad.lo.s32 	%r7, %r4, %r5, %r6;
	setp.lt.s32 	%p1, %r7, 1;
	mul.lo.s32 	%r8, %r2, %r3;
	mad.lo.s32 	%r10, %r8, 3, -1;
	setp.ge.s32 	%p2, %r7, %r10;
	or.pred  	%p3, %p1, %p2;
	@%p3 bra 	$L__BB2_2;
	cvta.to.global.u64 	%rd3, %rd2;
	cvta.to.global.u64 	%rd4, %rd1;
	add.s32 	%r11, %r7, -1;
	cvt.u64.u32 	%rd5, %r11;
	add.s64 	%rd6, %rd3, %rd5;
	ld.global.u8 	%rs1, [%rd6];
	cvt.u64.u32 	%rd7, %r7;
	add.s64 	%rd8, %rd3, %rd7;
	ld.global.u8 	%rs2, [%rd8];
	add.s16 	%rs3, %rs2, %rs1;
	ld.global.u8 	%rs4, [%rd8+1];
	add.s16 	%rs5, %rs3, %rs4;
	mul.hi.u16 	%rs6, %rs5, 21846;
	add.s64 	%rd9, %rd4, %rd7;
	st.global.u8 	[%rd9], %rs6;
$L__BB2_2:
	ret;

}
	// .globl	_Z14sharpen_kernelPhiiS_
.visible .entry _Z14sharpen_kernelPhiiS_(
	.param .u64 .ptr .align 1 _Z14sharpen_kernelPhiiS__param_0,
	.param .u32 _Z14sharpen_kernelPhiiS__param_1,
	.param .u32 _Z14sharpen_kernelPhiiS__param_2,
	.param .u64 .ptr .align 1 _Z14sharpen_kernelPhiiS__param_3
)
{
	.reg .pred 	%p<4>;
	.reg .b16 	%rs<2>;
	.reg .b32 	%r<19>;
	.reg .b64 	%rd<10>;

	ld.param.u64 	%rd1, [_Z14sharpen_kernelPhiiS__param_0];
	ld.param.u32 	%r2, [_Z14sharpen_kernelPhiiS__param_1];
	ld.param.u32 	%r3, [_Z14sharpen_kernelPhiiS__param_2];
	ld.param.u64 	%rd2, [_Z14sharpen_kernelPhiiS__param_3];
	mov.u32 	%r4, %ctaid.x;
	mov.u32 	%r5, %ntid.x;
	mov.u32 	%r6, %tid.x;
	mad.lo.s32 	%r7, %r4, %r5, %r6;
	setp.lt.s32 	%p1, %r7, 1;
	mul.lo.s32 	%r8, %r2, %r3;
	mad.lo.s32 	%r10, %r8, 3, -1;
	setp.ge.s32 	%p2, %r7, %r10;
	or.pred  	%p3, %p1, %p2;
	@%p3 bra 	$L__BB3_2;
	cvta.to.global.u64 	%rd3, %rd2;
	cvta.to.global.u64 	%rd4, %rd1;
	cvt.u64.u32 	%rd5, %r7;
	add.s64 	%rd6, %rd3, %rd5;
	ld.global.u8 	%rs1, [%rd6];
	mul.wide.u16 	%r11, %rs1, 5;
	add.s32 	%r12, %r7, -1;
	cvt.u64.u32 	%rd7, %r12;
	add.s64 	%rd8, %rd3, %rd7;
	ld.global.u8 	%r13, [%rd8];
	ld.global.u8 	%r14, [%rd6+1];
	add.s32 	%r15, %r13, %r14;
	sub.s32 	%r16, %r11, %r15;
	max.s32 	%r17, %r16, 0;
	min.s32 	%r18, %r17, 255;
	add.s64 	%rd9, %rd4, %rd5;
	st.global.u8 	[%rd9], %r18;
$L__BB3_2:
	ret;

}


// ===== COMPILED SASS (sm_100) =====

	.target	sm_100

	.elftype	@"ET_EXEC"


//--------------------- .note.nv.tkinfo           --------------------------
	.section	.note.nv.tkinfo,"",@"SHT_NOTE"
	.sectionflags	@"SHF_NOTE_NV_TKINFO"
	.tkinfo
        /*0018*/ 	.word	0x00000002
        /*0030*/ 	.string	""
        /*0030*/ 	.string	"ptxas"
        /*0030*/ 	.string	"Cuda compilation tools, release 13.0, V13.0.88"
        /*0030*/ 	.string	"Build cuda_13.0.r13.0/compiler.36424714_0"
        /*0030*/ 	.string	"-arch sm_100 -m 64 "



//--------------------- .note.nv.cuinfo           --------------------------
	.section	.note.nv.cuinfo,"",@"SHT_NOTE"
	.sectionflags	@"SHF_NOTE_NV_CUINFO"
        /*0018*/ 	.short	0x0002
        /*001a*/ 	.short	0x0064
        /*001c*/ 	.short	0x0082
	.zero		2


//--------------------- .nv.info                  --------------------------
	.section	.nv.info,"",@"SHT_CUDA_INFO"
	.align	4


	//----- nvinfo : EIATTR_REGCOUNT
	.align		4
        /*0000*/ 	.byte	0x04, 0x2f
        /*0002*/ 	.short	(.L_1 - .L_0)
	.align		4
.L_0:
        /*0004*/ 	.word	index@(_Z17brightness_kernelPhiii)
        /*0008*/ 	.word	0x00000008


	//----- nvinfo : EIATTR_FRAME_SIZE
	.align		4
.L_1:
        /*000c*/ 	.byte	0x04, 0x11
        /*000e*/ 	.short	(.L_3 - .L_2)
	.align		4
.L_2:
        /*0010*/ 	.word	index@(_Z17brightness_kernelPhiii)
        /*0014*/ 	.word	0x00000000


	//----- nvinfo : EIATTR_REGCOUNT
	.align		4
.L_3:
        /*0018*/ 	.byte	0x04, 0x2f
        /*001a*/ 	.short	(.L_5 - .L_4)
	.align		4
.L_4:
        /*001c*/ 	.word	index@(_Z16grayscale_kernelPhiiS_)
        /*0020*/ 	.word	0x0000000d


	//----- nvinfo : EIATTR_FRAME_SIZE
	.align		4
.L_5:
        /*0024*/ 	.byte	0x04, 0x11
        /*0026*/ 	.short	(.L_7 - .L_6)
	.align		4
.L_6:
        /*0028*/ 	.word	index@(_Z16grayscale_kernelPhiiS_)
        /*002c*/ 	.word	0x00000000


	//----- nvinfo : EIATTR_REGCOUNT
	.align		4
.L_7:
        /*0030*/ 	.byte	0x04, 0x2f
        /*0032*/ 	.short	(.L_9 - .L_8)
	.align		4
.L_8:
        /*0034*/ 	.word	index@(_Z11blur_kernelPhiiS_)
        /*0038*/ 	.word	0x0000000c


	//----- nvinfo : EIATTR_FRAME_SIZE
	.align		4
.L_9:
        /*003c*/ 	.byte	0x04, 0x11
        /*003e*/ 	.short	(.L_11 - .L_10)
	.align		4
.L_10:
        /*0040*/ 	.word	index@(_Z11blur_kernelPhiiS_)
        /*0044*/ 	.word	0x00000000


	//----- nvinfo : EIATTR_REGCOUNT
	.align		4
.L_11:
        /*0048*/ 	.byte	0x04, 0x2f
        /*004a*/ 	.short	(.L_13 - .L_12)
	.align		4
.L_12:
        /*004c*/ 	.word	index@(_Z14sharpen_kernelPhiiS_)
        /*0050*/ 	.word	0x0000000c


	//----- nvinfo : EIATTR_FRAME_SIZE
	.align		4
.L_13:
        /*0054*/ 	.byte	0x04, 0x11
        /*0056*/ 	.short	(.L_15 - .L_14)
	.align		4
.L_14:
        /*0058*/ 	.word	index@(_Z14sharpen_kernelPhiiS_)
        /*005c*/ 	.word	0x00000000


	//----- nvinfo : EIATTR_MIN_STACK_SIZE
	.align		4
.L_15:
        /*0060*/ 	.byte	0x04, 0x12
        /*0062*/ 	.short	(.L_17 - .L_16)
	.align		4
.L_16:
        /*0064*/ 	.word	index@(_Z14sharpen_kernelPhiiS_)
        /*0068*/ 	.word	0x00000000


	//----- nvinfo : EIATTR_MIN_STACK_SIZE
	.align		4
.L_17:
        /*006c*/ 	.byte	0x04, 0x12
        /*006e*/ 	.short	(.L_19 - .L_18)
	.align		4
.L_18:
        /*0070*/ 	.word	index@(_Z11blur_kernelPhiiS_)
        /*0074*/ 	.word	0x00000000


	//----- nvinfo : EIATTR_MIN_STACK_SIZE
	.align		4
.L_19:
        /*0078*/ 	.byte	0x04, 0x12
        /*007a*/ 	.short	(.L_21 - .L_20)
	.align		4
.L_20:
        /*007c*/ 	.word	index@(_Z16grayscale_kernelPhiiS_)
        /*0080*/ 	.word	0x00000000


	//----- nvinfo : EIATTR_MIN_STACK_SIZE
	.align		4
.L_21:
        /*0084*/ 	.byte	0x04, 0x12
        /*0086*/ 	.short	(.L_23 - .L_22)
	.align		4
.L_22:
        /*0088*/ 	.word	index@(_Z17brightness_kernelPhiii)
        /*008c*/ 	.word	0x00000000
.L_23:


//--------------------- .nv.compat                --------------------------
	.section	.nv.compat,"",@"SHT_CUDA_COMPAT_INFO"
	.align	4
        /*0000*/ 	.byte	0x02, 0x09, 0x00, 0x00, 0x02, 0x02, 0x01, 0x00, 0x02, 0x05, 0x05, 0x00, 0x03, 0x07, 0x01, 0x01
        /*0010*/ 	.byte	0x02, 0x03, 0x00, 0x00, 0x02, 0x06, 0x01, 0x00, 0x04, 0x0b, 0x08, 0x00, 0x01, 0x00, 0x00, 0x00
        /*0020*/ 	.byte	0x00, 0x00, 0x00, 0x00


//--------------------- .nv.info._Z14sharpen_kernelPhiiS_ --------------------------
	.section	.nv.info._Z14sharpen_kernelPhiiS_,"",@"SHT_CUDA_INFO"
	.sectionflags	@""
	.align	4


	//----- nvinfo : EIATTR_CUDA_API_VERSION
	.align		4
        /*0000*/ 	.byte	0x04, 0x37
        /*0002*/ 	.short	(.L_25 - .L_24)
.L_24:
        /*0004*/ 	.word	0x00000082


	//----- nvinfo : EIATTR_KPARAM_INFO
	.align		4
.L_25:
        /*0008*/ 	.byte	0x04, 0x17
        /*000a*/ 	.short	(.L_27 - .L_26)
.L_26:
        /*000c*/ 	.word	0x00000000
        /*0010*/ 	.short	0x0003
        /*0012*/ 	.short	0x0010
        /*0014*/ 	.byte	0x00, 0xf5, 0x21, 0x00


	//----- nvinfo : EIATTR_KPARAM_INFO
	.align		4
.L_27:
        /*0018*/ 	.byte	0x04, 0x17
        /*001a*/ 	.short	(.L_29 - .L_28)
.L_28:
        /*001c*/ 	.word	0x00000000
        /*0020*/ 	.short	0x0002
        /*0022*/ 	.short	0x000c
        /*0024*/ 	.byte	0x00, 0xf0, 0x11, 0x00


	//----- nvinfo : EIATTR_KPARAM_INFO
	.align		4
.L_29:
        /*0028*/ 	.byte	0x04, 0x17
        /*002a*/ 	.short	(.L_31 - .L_30)
.L_30:
        /*002c*/ 	.word	0x00000000
        /*0030*/ 	.short	0x0001
        /*0032*/ 	.short	0x0008
        /*0034*/ 	.byte	0x00, 0xf0, 0x11, 0x00


	//----- nvinfo : EIATTR_KPARAM_INFO
	.align		4
.L_31:
        /*0038*/ 	.byte	0x04, 0x17
        /*003a*/ 	.short	(.L_33 - .L_32)
.L_32:
        /*003c*/ 	.word	0x00000000
        /*0040*/ 	.short	0x0000
        /*0042*/ 	.short	0x0000
        /*0044*/ 	.byte	0x00, 0xf5, 0x21, 0x00


	//----- nvinfo : EIATTR_SPARSE_MMA_MASK
	.align		4
.L_33:
        /*0048*/ 	.byte	0x03, 0x50
        /*004a*/ 	.short	0x0000


	//----- nvinfo : EIATTR_MAXREG_COUNT
	.align		4
        /*004c*/ 	.byte	0x03, 0x1b
        /*004e*/ 	.short	0x00ff


	//----- nvinfo : EIATTR_MERCURY_ISA_VERSION
	.align		4
        /*0050*/ 	.byte	0x03, 0x5f
        /*0052*/ 	.short	0x0101


	//----- nvinfo : EIATTR_VRC_CTA_INIT_COUNT
	.align		4
        /*0054*/ 	.byte	0x02, 0x4a
	.zero		1
	.zero		1


	//----- nvinfo : EIATTR_EXIT_INSTR_OFFSETS
	.align		4
        /*0058*/ 	.byte	0x04, 0x1c
        /*005a*/ 	.short	(.L_35 - .L_34)


	//   ....[0]....
.L_34:
        /*005c*/ 	.word	0x000000b0


	//   ....[1]....
        /*0060*/ 	.word	0x000001e0


	//----- nvinfo : EIATTR_CBANK_PARAM_SIZE
	.align		4
.L_35:
        /*0064*/ 	.byte	0x03, 0x19
        /*0066*/ 	.short	0x0018


	//----- nvinfo : EIATTR_PARAM_CBANK
	.align		4
        /*0068*/ 	.byte	0x04, 0x0a
        /*006a*/ 	.short	(.L_37 - .L_36)
	.align		4
.L_36:
        /*006c*/ 	.word	index@(.nv.constant0._Z14sharpen_kernelPhiiS_)
        /*0070*/ 	.short	0x0380
        /*0072*/ 	.short	0x0018


	//----- nvinfo : EIATTR_SW_WAR
	.align		4
.L_37:
        /*0074*/ 	.byte	0x04, 0x36
        /*0076*/ 	.short	(.L_39 - .L_38)
.L_38:
        /*0078*/ 	.word	0x00000008
.L_39:


//--------------------- .nv.info._Z11blur_kernelPhiiS_ --------------------------
	.section	.nv.info._Z11blur_kernelPhiiS_,"",@"SHT_CUDA_INFO"
	.sectionflags	@""
	.align	4


	//----- nvinfo : EIATTR_CUDA_API_VERSION
	.align		4
        /*0000*/ 	.byte	0x04, 0x37
        /*0002*/ 	.short	(.L_41 - .L_40)
.L_40:
        /*0004*/ 	.word	0x00000082


	//----- nvinfo : EIATTR_KPARAM_INFO
	.align		4
.L_41:
        /*0008*/ 	.byte	0x04, 0x17
        /*000a*/ 	.short	(.L_43 - .L_42)
.L_42:
        /*000c*/ 	.word	0x00000000
        /*0010*/ 	.short	0x0003
        /*0012*/ 	.short	0x0010
        /*0014*/ 	.byte	0x00, 0xf5, 0x21, 0x00


	//----- nvinfo : EIATTR_KPARAM_INFO
	.align		4
.L_43:
        /*0018*/ 	.byte	0x04, 0x17
        /*001a*/ 	.short	(.L_45 - .L_44)
.L_44:
        /*001c*/ 	.word	0x00000000
        /*0020*/ 	.short	0x0002
        /*0022*/ 	.short	0x000c
        /*0024*/ 	.byte	0x00, 0xf0, 0x11, 0x00


	//----- nvinfo : EIATTR_KPARAM_INFO
	.align		4
.L_45:
        /*0028*/ 	.byte	0x04, 0x17
        /*002a*/ 	.short	(.L_47 - .L_46)
.L_46:
        /*002c*/ 	.word	0x00000000
        /*0030*/ 	.short	0x0001
        /*0032*/ 	.short	0x0008
        /*0034*/ 	.byte	0x00, 0xf0, 0x11, 0x00


	//----- nvinfo : EIATTR_KPARAM_INFO
	.align		4
.L_47:
        /*0038*/ 	.byte	0x04, 0x17
        /*003a*/ 	.short	(.L_49 - .L_48)
.L_48:
        /*003c*/ 	.word	0x00000000
        /*0040*/ 	.short	0x0000
        /*0042*/ 	.short	0x0000
        /*0044*/ 	.byte	0x00, 0xf5, 0x21, 0x00


	//----- nvinfo : EIATTR_SPARSE_MMA_MASK
	.align		4
.L_49:
        /*0048*/ 	.byte	0x03, 0x50
        /*004a*/ 	.short	0x0000


	//----- nvinfo : EIATTR_MAXREG_COUNT
	.align		4
        /*004c*/ 	.byte	0x03, 0x1b
        /*004e*/ 	.short	0x00ff


	//----- nvinfo : EIATTR_MERCURY_ISA_VERSION
	.align		4
        /*0050*/ 	.byte	0x03, 0x5f
        /*0052*/ 	.short	0x0101


	//----- nvinfo : EIATTR_VRC_CTA_INIT_COUNT
	.align		4
        /*0054*/ 	.byte	0x02, 0x4a
	.zero		1
	.zero		1


	//----- nvinfo : EIATTR_EXIT_INSTR_OFFSETS
	.align		4
        /*0058*/ 	.byte	0x04, 0x1c
        /*005a*/ 	.short	(.L_51 - .L_50)


	//   ....[0]....
.L_50:
        /*005c*/ 	.word	0x000000b0


	//   ....[1]....
        /*0060*/ 	.word	0x000001d0


	//----- nvinfo : EIATTR_CBANK_PARAM_SIZE
	.align		4
.L_51:
        /*0064*/ 	.byte	0x03, 0x19
        /*0066*/ 	.short	0x0018


	//----- nvinfo : EIATTR_PARAM_CBANK
	.align		4
        /*0068*/ 	.byte	0x04, 0x0a
        /*006a*/ 	.short	(.L_53 - .L_52)
	.align		4
.L_52:
        /*006c*/ 	.word	index@(.nv.constant0._Z11blur_kernelPhiiS_)
        /*0070*/ 	.short	0x0380
        /*0072*/ 	.short	0x0018


	//----- nvinfo : EIATTR_SW_WAR
	.align		4
.L_53:
        /*0074*/ 	.byte	0x04, 0x36
        /*0076*/ 	.short	(.L_55 - .L_54)
.L_54:
        /*0078*/ 	.word	0x00000008
.L_55:


//--------------------- .nv.info._Z16grayscale_kernelPhiiS_ --------------------------
	.section	.nv.info._Z16grayscale_kernelPhiiS_,"",@"SHT_CUDA_INFO"
	.sectionflags	@""
	.align	4


	//----- nvinfo : EIATTR_CUDA_API_VERSION
	.align		4
        /*0000*/ 	.byte	0x04, 0x37
        /*0002*/ 	.short	(.L_57 - .L_56)
.L_56:
        /*0004*/ 	.word	0x00000082


	//----- nvinfo : EIATTR_KPARAM_INFO
	.align		4
.L_57:
        /*0008*/ 	.byte	0x04, 0x17
        /*000a*/ 	.short	(.L_59 - .L_58)
.L_58:
        /*000c*/ 	.word	0x00000000
        /*0010*/ 	.short	0x0003
        /*0012*/ 	.short	0x0010
        /*0014*/ 	.byte	0x00, 0xf5, 0x21, 0x00


	//----- nvinfo : EIATTR_KPARAM_INFO
	.align		4
.L_59:
        /*0018*/ 	.byte	0x04, 0x17
        /*001a*/ 	.short	(.L_61 - .L_60)
.L_60:
        /*001c*/ 	.word	0x00000000
        /*0020*/ 	.short	0x0002
        /*0022*/ 	.short	0x000c
        /*0024*/ 	.byte	0x00, 0xf0, 0x11, 0x00


	//----- nvinfo : EIATTR_KPARAM_INFO
	.align		4
.L_61:
        /*0028*/ 	.byte	0x04, 0x17
        /*002a*/ 	.short	(.L_63 - .L_62)
.L_62:
        /*002c*/ 	.word	0x00000000
        /*0030*/ 	.short	0x0001
        /*0032*/ 	.short	0x0008
        /*0034*/ 	.byte	0x00, 0xf0, 0x11, 0x00


	//----- nvinfo : EIATTR_KPARAM_INFO
	.align		4
.L_63:
        /*0038*/ 	.byte	0x04, 0x17
        /*003a*/ 	.short	(.L_65 - .L_64)
.L_64:
        /*003c*/ 	.word	0x00000000
        /*0040*/ 	.short	0x0000
        /*0042*/ 	.short	0x0000
        /*0044*/ 	.byte	0x00, 0xf5, 0x21, 0x00


	//----- nvinfo : EIATTR_SPARSE_MMA_MASK
	.align		4
.L_65:
        /*0048*/ 	.byte	0x03, 0x50
        /*004a*/ 	.short	0x0000


	//----- nvinfo : EIATTR_MAXREG_COUNT
	.align		4
        /*004c*/ 	.byte	0x03, 0x1b
        /*004e*/ 	.short	0x00ff


	//----- nvinfo : EIATTR_MERCURY_ISA_VERSION
	.align		4
        /*0050*/ 	.byte	0x03, 0x5f
        /*0052*/ 	.short	0x0101


	//----- nvinfo : EIATTR_VRC_CTA_INIT_COUNT
	.align		4
        /*0054*/ 	.byte	0x02, 0x4a
	.zero		1
	.zero		1


	//----- nvinfo : EIATTR_EXIT_INSTR_OFFSETS
	.align		4
        /*0058*/ 	.byte	0x04, 0x1c
        /*005a*/ 	.short	(.L_67 - .L_66)


	//   ....[0]....
.L_66:
        /*005c*/ 	.word	0x00000080


	//   ....[1]....
        /*0060*/ 	.word	0x00000210


	//----- nvinfo : EIATTR_CBANK_PARAM_SIZE
	.align		4
.L_67:
        /*0064*/ 	.byte	0x03, 0x19
        /*0066*/ 	.short	0x0018


	//----- nvinfo : EIATTR_PARAM_CBANK
	.align		4
        /*0068*/ 	.byte	0x04, 0x0a
        /*006a*/ 	.short	(.L_69 - .L_68)
	.align		4
.L_68:
        /*006c*/ 	.word	index@(.nv.constant0._Z16grayscale_kernelPhiiS_)
        /*0070*/ 	.short	0x0380
        /*0072*/ 	.short	0x0018


	//----- nvinfo : EIATTR_SW_WAR
	.align		4
.L_69:
        /*0074*/ 	.byte	0x04, 0x36
        /*0076*/ 	.short	(.L_71 - .L_70)
.L_70:
        /*0078*/ 	.word	0x00000008
.L_71:


//--------------------- .nv.info._Z17brightness_kernelPhiii --------------------------
	.section	.nv.info._Z17brightness_kernelPhiii,"",@"SHT_CUDA_INFO"
	.sectionflags	@""
	.align	4


	//----- nvinfo : EIATTR_CUDA_API_VERSION
	.align		4
        /*0000*/ 	.byte	0x04, 0x37
        /*0002*/ 	.short	(.L_73 - .L_72)
.L_72:
        /*0004*/ 	.word	0x00000082


	//----- nvinfo : EIATTR_KPARAM_INFO
	.align		4
.L_73:
        /*0008*/ 	.byte	0x04, 0x17
        /*000a*/ 	.short	(.L_75 - .L_74)
.L_74:
        /*000c*/ 	.word	0x00000000
        /*0010*/ 	.short	0x0003
        /*0012*/ 	.short	0x0010
        /*0014*/ 	.byte	0x00, 0xf0, 0x11, 0x00


	//----- nvinfo : EIATTR_KPARAM_INFO
	.align		4
.L_75:
        /*0018*/ 	.byte	0x04, 0x17
        /*001a*/ 	.short	(.L_77 - .L_76)
.L_76:
        /*001c*/ 	.word	0x00000000
        /*0020*/ 	.short	0x0002
        /*0022*/ 	.short	0x000c
        /*0024*/ 	.byte	0x00, 0xf0, 0x11, 0x00


	//----- nvinfo : EIATTR_KPARAM_INFO
	.align		4
.L_77:
        /*0028*/ 	.byte	0x04, 0x17
        /*002a*/ 	.short	(.L_79 - .L_78)
.L_78:
        /*002c*/ 	.word	0x00000000
        /*0030*/ 	.short	0x0001
        /*0032*/ 	.short	0x0008
        /*0034*/ 	.byte	0x00, 0xf0, 0x11, 0x00


	//----- nvinfo : EIATTR_KPARAM_INFO
	.align		4
.L_79:
        /*0038*/ 	.byte	0x04, 0x17
        /*003a*/ 	.short	(.L_81 - .L_80)
.L_80:
        /*003c*/ 	.word	0x00000000
        /*0040*/ 	.short	0x0000
        /*0042*/ 	.short	0x0000
        /*0044*/ 	.byte	0x00, 0xf5, 0x21, 0x00


	//----- nvinfo : EIATTR_SPARSE_MMA_MASK
	.align		4
.L_81:
        /*0048*/ 	.byte	0x03, 0x50
        /*004a*/ 	.short	0x0000


	//----- nvinfo : EIATTR_MAXREG_COUNT
	.align		4
        /*004c*/ 	.byte	0x03, 0x1b
        /*004e*/ 	.short	0x00ff


	//----- nvinfo : EIATTR_MERCURY_ISA_VERSION
	.align		4
        /*0050*/ 	.byte	0x03, 0x5f
        /*0052*/ 	.short	0x0101


	//----- nvinfo : EIATTR_VRC_CTA_INIT_COUNT
	.align		4
        /*0054*/ 	.byte	0x02, 0x4a
	.zero		1
	.zero		1


	//----- nvinfo : EIATTR_EXIT_INSTR_OFFSETS
	.align		4
        /*0058*/ 	.byte	0x04, 0x1c
        /*005a*/ 	.short	(.L_83 - .L_82)


	//   ....[0]....
.L_82:
        /*005c*/ 	.word	0x00000090


	//   ....[1]....
        /*0060*/ 	.word	0x00000130


	//----- nvinfo : EIATTR_CBANK_PARAM_SIZE
	.align		4
.L_83:
        /*0064*/ 	.byte	0x03, 0x19
        /*0066*/ 	.short	0x0014


	//----- nvinfo : EIATTR_PARAM_CBANK
	.align		4
        /*0068*/ 	.byte	0x04, 0x0a
        /*006a*/ 	.short	(.L_85 - .L_84)
	.align		4
.L_84:
        /*006c*/ 	.word	index@(.nv.constant0._Z17brightness_kernelPhiii)
        /*0070*/ 	.short	0x0380
        /*0072*/ 	.short	0x0014


	//----- nvinfo : EIATTR_SW_WAR
	.align		4
.L_85:
        /*0074*/ 	.byte	0x04, 0x36
        /*0076*/ 	.short	(.L_87 - .L_86)
.L_86:
        /*0078*/ 	.word	0x00000008
.L_87:


//--------------------- .nv.callgraph             --------------------------
	.section	.nv.callgraph,"",@"SHT_CUDA_CALLGRAPH"
	.align	4
	.sectionentsize	8
	.align		4
        /*0000*/ 	.word	0x00000000
	.align		4
        /*0004*/ 	.word	0xffffffff
	.align		4
        /*0008*/ 	.word	0x00000000
	.align		4
        /*000c*/ 	.word	0xfffffffe
	.align		4
        /*0010*/ 	.word	0x00000000
	.align		4
        /*0014*/ 	.word	0xfffffffd
	.align		4
        /*0018*/ 	.word	0x00000000
	.align		4
        /*001c*/ 	.word	0xfffffffc


//--------------------- .text._Z14sharpen_kernelPhiiS_ --------------------------
	.section	.text._Z14sharpen_kernelPhiiS_,"ax",@progbits
	.align	128
        .global         _Z14sharpen_kernelPhiiS_
        .type           _Z14sharpen_kernelPhiiS_,@function
        .size           _Z14sharpen_kernelPhiiS_,(.L_x_4 - _Z14sharpen_kernelPhiiS_)
        .other          _Z14sharpen_kernelPhiiS_,@"STO_CUDA_ENTRY STV_DEFAULT"
_Z14sharpen_kernelPhiiS_:
.text._Z14sharpen_kernelPhiiS_:
[----:B------:R-:W-:Y:S01]  /*0000*/  LDC R1, c[0x0][0x37c] ;  /* 0x0000df00ff017b82 */ /* 0x000fe20000000800 */
[----:B------:R-:W0:Y:S07]  /*0010*/  S2R R3, SR_TID.X ;  /* 0x0000000000037919 */ /* 0x000e2e0000002100 */
[----:B------:R-:W0:Y:S01]  /*0020*/  S2UR UR6, SR_CTAID.X ;  /* 0x00000000000679c3 */ /* 0x000e220000002500 */
[----:B------:R-:W1:Y:S07]  /*0030*/  LDCU.64 UR4, c[0x0][0x388] ;  /* 0x00007100ff0477ac */ /* 0x000e6e0008000a00 */
[----:B------:R-:W0:Y:S01]  /*0040*/  LDC R6, c[0x0][0x360] ;  /* 0x0000d800ff067b82 */ /* 0x000e220000000800 */
[----:B-1----:R-:W-:-:S03]  /*0050*/  UIMAD UR4, UR4, UR5, URZ ;  /* 0x00000005040472a4 */ /* 0x002fc6000f8e02ff */
[----:B------:R-:W-:Y:S02]  /*0060*/  UMOV UR5, 0x3 ;  /* 0x0000000300057882 */ /* 0x000fe40000000000 */
[----:B------:R-:W-:Y:S01]  /*0070*/  UIMAD UR4, UR4, UR5, -0x1 ;  /* 0xffffffff040474a4 */ /* 0x000fe2000f8e0205 */
[----:B0-----:R-:W-:-:S05]  /*0080*/  IMAD R6, R6, UR6, R3 ;  /* 0x0000000606067c24 */ /* 0x001fca000f8e0203 */
[----:B------:R-:W-:-:S04]  /*0090*/  ISETP.GE.AND P0, PT, R6, UR4, PT ;  /* 0x0000000406007c0c */ /* 0x000fc8000bf06270 */
[----:B------:R-:W-:-:S13]  /*00a0*/  ISETP.LT.OR P0, PT, R6, 0x1, P0 ;  /* 0x000000010600780c */ /* 0x000fda0000701670 */
[----:B------:R-:W-:Y:S05]  /*00b0*/  @P0 EXIT ;  /* 0x000000000000094d */ /* 0x000fea0003800000 */
[----:B------:R-:W0:Y:S01]  /*00c0*/  LDCU.64 UR6, c[0x0][0x390] ;  /* 0x00007200ff0677ac */ /* 0x000e220008000a00 */
[C---:B------:R-:W-:Y:S01]  /*00d0*/  VIADD R4, R6.reuse, 0xffffffff ;  /* 0xffffffff06047836 */ /* 0x040fe20000000000 */
[----:B------:R-:W1:Y:S01]  /*00e0*/  LDCU.64 UR4, c[0x0][0x358] ;  /* 0x00006b00ff0477ac */ /* 0x000e620008000a00 */
[----:B0-----:R-:W-:-:S03]  /*00f0*/  IADD3 R2, P0, PT, R6, UR6, RZ ;  /* 0x0000000606027c10 */ /* 0x001fc6000ff1e0ff */
[----:B------:R-:W-:Y:S02]  /*0100*/  IADD3 R4, P1, PT, R4, UR6, RZ ;  /* 0x0000000604047c10 */ /* 0x000fe4000ff3e0ff */
[----:B------:R-:W-:-:S03]  /*0110*/  IMAD.X R3, RZ, RZ, UR7, P0 ;  /* 0x00000007ff037e24 */ /* 0x000fc600080e06ff */
[----:B------:R-:W-:Y:S01]  /*0120*/  IMAD.X R5, RZ, RZ, UR7, P1 ;  /* 0x00000007ff057e24 */ /* 0x000fe200088e06ff */
[----:B------:R-:W0:Y:S01]  /*0130*/  LDCU.64 UR6, c[0x0][0x380] ;  /* 0x00007000ff0677ac */ /* 0x000e220008000a00 */
[----:B-1----:R-:W2:Y:S04]  /*0140*/  LDG.E.U8 R7, desc[UR4][R2.64+0x1] ;  /* 0x0000010402077981 */ /* 0x002ea8000c1e1100 */
[----:B------:R-:W2:Y:S04]  /*0150*/  LDG.E.U8 R4, desc[UR4][R4.64] ;  /* 0x0000000404047981 */ /* 0x000ea8000c1e1100 */
[----:B------:R-:W3:Y:S01]  /*0160*/  LDG.E.U8 R0, desc[UR4][R2.64] ;  /* 0x0000000402007981 */ /* 0x000ee2000c1e1100 */
[----:B0-----:R-:W-:Y:S01]  /*0170*/  IADD3 R6, P0, PT, R6, UR6, RZ ;  /* 0x0000000606067c10 */ /* 0x001fe2000ff1e0ff */
[----:B--2---:R-:W-:-:S04]  /*0180*/  IMAD.IADD R7, R4, 0x1, R7 ;  /* 0x0000000104077824 */ /* 0x004fc800078e0207 */
[----:B---3--:R-:W-:-:S05]  /*0190*/  IMAD R0, R0, 0x5, -R7 ;  /* 0x0000000500007824 */ /* 0x008fca00078e0a07 */
[----:B------:R-:W-:Y:S01]  /*01a0*/  VIMNMX R0, PT, PT, RZ, R0, !PT ;  /* 0x00000000ff007248 */ /* 0x000fe20007fe0100 */
[----:B------:R-:W-:-:S03]  /*01b0*/  IMAD.X R7, RZ, RZ, UR7, P0 ;  /* 0x00000007ff077e24 */ /* 0x000fc600080e06ff */
[----:B------:R-:W-:-:S05]  /*01c0*/  VIMNMX R9, PT, PT, R0, 0xff, PT ;  /* 0x000000ff00097848 */ /* 0x000fca0003fe0100 */
[----:B------:R-:W-:Y:S01]  /*01d0*/  STG.E.U8 desc[UR4][R6.64], R9 ;  /* 0x0000000906007986 */ /* 0x000fe2000c101104 */
[----:B------:R-:W-:Y:S05]  /*01e0*/  EXIT ;  /* 0x000000000000794d */ /* 0x000fea0003800000 */
.L_x_0:
[----:B------:R-:W-:-:S00]  /*01f0*/  BRA `(.L_x_0) ;  /* 0xfffffffc00fc7947 */ /* 0x000fc0000383ffff */
[----:B------:R-:W-:-:S00]  /*0200*/  NOP ;  /* 0x0000000000007918 */ /* 0x000fc00000000000 */
[----:B------:R-:W-:-:S00]  /*0210*/  NOP ;  /* 0x0000000000007918 */ /* 0x000fc00000000000 */
[----:B------:R-:W-:-:S00]  /*0220*/  NOP ;  /* 0x0000000000007918 */ /* 0x000fc00000000000 */
[----:B------:R-:W-:-:S00]  /*0230*/  NOP ;  /* 0x0000000000007918 */ /* 0x000fc00000000000 */
[----:B------:R-:W-:-:S00]  /*0240*/  NOP ;  /* 0x0000000000007918 */ /* 0x000fc00000000000 */
[----:B------:R-:W-:-:S00]  /*0250*/  NOP ;  /* 0x0000000000007918 */ /* 0x000fc00000000000 */
[----:B------:R-:W-:-:S00]  /*0260*/  NOP ;  /* 0x0000000000007918 */ /* 0x000fc00000000000 */
[----:B------:R-:W-:-:S00]  /*0270*/  NOP ;  /* 0x0000000000007918 */ /* 0x000fc00000000000 */
.L_x_4:


//--------------------- .text._Z11blur_kernelPhiiS_ --------------------------
	.section	.text._Z11blur_kernelPhiiS_,"ax",@progbits
	.align	128
        .global         _Z11blur_kernelPhiiS_
        .type           _Z11blur_kernelPhiiS_,@function
        .size           _Z11blur_kernelPhiiS_,(.L_x_5 - _Z11blur_kernelPhiiS_)
        .other          _Z11blur_kernelPhiiS_,@"STO_CUDA_ENTRY STV_DEFAULT"
_Z11blur_kernelPhiiS_:
.text._Z11blur_kernelPhiiS_:
        /* <DEDUP_REMOVED lines=13> */
[----:B------:R-:W-:Y:S01]  /*00d0*/  VIADD R4, R6, 0xffffffff ;  /* 0xffffffff06047836 */ /* 0x000fe20000000000 */
[----:B------:R-:W1:Y:S04]  /*00e0*/  LDCU.64 UR4, c[0x0][0x358] ;  /* 0x00006b00ff0477ac */ /* 0x000e680008000a00 */
[----:B0-----:R-:W-:Y:S02]  /*00f0*/  IADD3 R4, P0, PT, R4, UR6, RZ ;  /* 0x0000000604047c10 */ /* 0x001fe4000ff1e0ff */
[----:B------:R-:W-:-:S03]  /*0100*/  IADD3 R2, P1, PT, R6, UR6, RZ ;  /* 0x0000000606027c10 */ /* 0x000fc6000ff3e0ff */
[----:B------:R-:W-:Y:S02]  /*0110*/  IMAD.X R5, RZ, RZ, UR7, P0 ;  /* 0x00000007ff057e24 */ /* 0x000fe400080e06ff */
[----:B------:R-:W-:Y:S01]  /*0120*/  IMAD.X R3, RZ, RZ, UR7, P1 ;  /* 0x00000007ff037e24 */ /* 0x000fe200088e06ff */
[----:B------:R-:W0:Y:S02]  /*0130*/  LDCU.64 UR6, c[0x0][0x380] ;  /* 0x00007000ff0677ac */ /* 0x000e240008000a00 */
[----:B-1----:R-:W2:Y:S04]  /*0140*/  LDG.E.U8 R4, desc[UR4][R4.64] ;  /* 0x0000000404047981 */ /* 0x002ea8000c1e1100 */
[----:B------:R-:W2:Y:S04]  /*0150*/  LDG.E.U8 R7, desc[UR4][R2.64] ;  /* 0x0000000402077981 */ /* 0x000ea8000c1e1100 */
[----:B------:R-:W2:Y:S01]  /*0160*/  LDG.E.U8 R0, desc[UR4][R2.64+0x1] ;  /* 0x0000010402007981 */ /* 0x000ea2000c1e1100 */
[----:B0-----:R-:W-:-:S02]  /*0170*/  IADD3 R6, P0, PT, R6, UR6, RZ ;  /* 0x0000000606067c10 */ /* 0x001fc4000ff1e0ff */
[----:B--2---:R-:W-:-:S03]  /*0180*/  IADD3 R0, PT, PT, R0, R7, R4 ;  /* 0x0000000700007210 */ /* 0x004fc60007ffe004 */
[----:B------:R-:W-:Y:S02]  /*0190*/  IMAD.X R7, RZ, RZ, UR7, P0 ;  /* 0x00000007ff077e24 */ /* 0x000fe400080e06ff */
[----:B------:R-:W-:-:S05]  /*01a0*/  IMAD R0, R0, 0x5556, RZ ;  /* 0x0000555600007824 */ /* 0x000fca00078e02ff */
[----:B------:R-:W-:-:S05]  /*01b0*/  SHF.R.U32.HI R9, RZ, 0x10, R0 ;  /* 0x00000010ff097819 */ /* 0x000fca0000011600 */
[----:B------:R-:W-:Y:S01]  /*01c0*/  STG.E.U8 desc[UR4][R6.64], R9 ;  /* 0x0000000906007986 */ /* 0x000fe2000c101104 */
[----:B------:R-:W-:Y:S05]  /*01d0*/  EXIT ;  /* 0x000000000000794d */ /* 0x000fea0003800000 */
.L_x_1:
        /* <DEDUP_REMOVED lines=10> */
.L_x_5:


//--------------------- .text._Z16grayscale_kernelPhiiS_ --------------------------
	.section	.text._Z16grayscale_kernelPhiiS_,"ax",@progbits
	.align	128
        .global         _Z16grayscale_kernelPhiiS_
        .type           _Z16grayscale_kernelPhiiS_,@function
        .size           _Z16grayscale_kernelPhiiS_,(.L_x_6 - _Z16grayscale_kernelPhiiS_)
        .other          _Z16grayscale_kernelPhiiS_,@"STO_CUDA_ENTRY STV_DEFAULT"
_Z16grayscale_kernelPhiiS_:
.text._Z16grayscale_kernelPhiiS_:
[----:B------:R-:W-:Y:S01]  /*0000*/  LDC R1, c[0x0][0x37c] ;  /* 0x0000df00ff017b82 */ /* 0x000fe20000000800 */
[----:B------:R-:W0:Y:S07]  /*0010*/  S2R R3, SR_TID.X ;  /* 0x0000000000037919 */ /* 0x000e2e0000002100 */
[----:B------:R-:W0:Y:S01]  /*0020*/  S2UR UR6, SR_CTAID.X ;  /* 0x00000000000679c3 */ /* 0x000e220000002500 */
[----:B------:R-:W1:Y:S07]  /*0030*/  LDCU.64 UR4, c[0x0][0x388] ;  /* 0x00007100ff0477ac */ /* 0x000e6e0008000a00 */
[----:B------:R-:W0:Y:S01]  /*0040*/  LDC R0, c[0x0][0x360] ;  /* 0x0000d800ff007b82 */ /* 0x000e220000000800 */
[----:B-1----:R-:W-:Y:S01]  /*0050*/  UIMAD UR4, UR5, UR4, URZ ;  /* 0x00000004050472a4 */ /* 0x002fe2000f8e02ff */
[----:B0-----:R-:W-:-:S05]  /*0060*/  IMAD R0, R0, UR6, R3 ;  /* 0x0000000600007c24 */ /* 0x001fca000f8e0203 */
[----:B------:R-:W-:-:S13]  /*0070*/  ISETP.GE.AND P0, PT, R0, UR4, PT ;  /* 0x0000000400007c0c */ /* 0x000fda000bf06270 */
[----:B------:R-:W-:Y:S05]  /*0080*/  @P0 EXIT ;  /* 0x000000000000094d */ /* 0x000fea0003800000 */
[----:B------:R-:W0:Y:S01]  /*0090*/  LDCU.64 UR6, c[0x0][0x380] ;  /* 0x00007000ff0677ac */ /* 0x000e220008000a00 */
[----:B------:R-:W-:Y:S01]  /*00a0*/  IMAD R0, R0, 0x3, RZ ;  /* 0x0000000300007824 */ /* 0x000fe200078e02ff */
[----:B------:R-:W1:Y:S04]  /*00b0*/  LDCU.64 UR4, c[0x0][0x358] ;  /* 0x00006b00ff0477ac */ /* 0x000e680008000a00 */
[----:B0-----:R-:W-:-:S04]  /*00c0*/  IADD3 R2, P0, PT, R0, UR6, RZ ;  /* 0x0000000600027c10 */ /* 0x001fc8000ff1e0ff */
[----:B------:R-:W-:-:S05]  /*00d0*/  LEA.HI.X.SX32 R3, R0, UR7, 0x1, P0 ;  /* 0x0000000700037c11 */ /* 0x000fca00080f0eff */
[----:B-1----:R-:W2:Y:S04]  /*00e0*/  LDG.E.U8 R10, desc[UR4][R2.64+0x1] ;  /* 0x00000104020a7981 */ /* 0x002ea8000c1e1100 */
[----:B------:R-:W3:Y:S04]  /*00f0*/  LDG.E.U8 R0, desc[UR4][R2.64] ;  /* 0x0000000402007981 */ /* 0x000ee8000c1e1100 */
[----:B------:R-:W4:Y:S01]  /*0100*/  LDG.E.U8 R8, desc[UR4][R2.64+0x2] ;  /* 0x0000020402087981 */ /* 0x000f22000c1e1100 */
[----:B------:R-:W-:Y:S01]  /*0110*/  UMOV UR6, 0x39581062 ;  /* 0x3958106200067882 */ /* 0x000fe20000000000 */
[----:B------:R-:W-:Y:S01]  /*0120*/  UMOV UR7, 0x3fe2c8b4 ;  /* 0x3fe2c8b400077882 */ /* 0x000fe20000000000 */
[----:B--2---:R-:W0:Y:S08]  /*0130*/  I2F.F64.U16 R6, R10 ;  /* 0x0000000a00067312 */ /* 0x004e300000101800 */
[----:B---3--:R-:W1:Y:S01]  /*0140*/  I2F.F64.U16 R4, R0 ;  /* 0x0000000000047312 */ /* 0x008e620000101800 */
[----:B0-----:R-:W-:-:S07]  /*0150*/  DMUL R6, R6, UR6 ;  /* 0x0000000606067c28 */ /* 0x001fce0008000000 */
[----:B----4-:R-:W0:Y:S01]  /*0160*/  I2F.F64.U16 R8, R8 ;  /* 0x0000000800087312 */ /* 0x010e220000101800 */
[----:B------:R-:W-:Y:S01]  /*0170*/  UMOV UR6, 0xe5604189 ;  /* 0xe560418900067882 */ /* 0x000fe20000000000 */
[----:B------:R-:W-:Y:S02]  /*0180*/  UMOV UR7, 0x3fd322d0 ;  /* 0x3fd322d000077882 */ /* 0x000fe40000000000 */
[----:B-1----:R-:W-:Y:S01]  /*0190*/  DFMA R4, R4, UR6, R6 ;  /* 0x0000000604047c2b */ /* 0x002fe20008000006 */
[----:B------:R-:W-:Y:S01]  /*01a0*/  UMOV UR6, 0x9fbe76c9 ;  /* 0x9fbe76c900067882 */ /* 0x000fe20000000000 */
[----:B------:R-:W-:-:S06]  /*01b0*/  UMOV UR7, 0x3fbd2f1a ;  /* 0x3fbd2f1a00077882 */ /* 0x000fcc0000000000 */
[----:B0-----:R-:W-:-:S10]  /*01c0*/  DFMA R4, R8, UR6, R4 ;  /* 0x0000000608047c2b */ /* 0x001fd40008000004 */
[----:B------:R-:W0:Y:S02]  /*01d0*/  F2I.F64.TRUNC R5, R4 ;  /* 0x0000000400057311 */ /* 0x000e24000030d100 */
[----:B0-----:R-:W-:Y:S04]  /*01e0*/  STG.E.U8 desc[UR4][R2.64+0x2], R5 ;  /* 0x0000020502007986 */ /* 0x001fe8000c101104 */
[----:B------:R-:W-:Y:S04]  /*01f0*/  STG.E.U8 desc[UR4][R2.64+0x1], R5 ;  /* 0x0000010502007986 */ /* 0x000fe8000c101104 */
[----:B------:R-:W-:Y:S01]  /*0200*/  STG.E.U8 desc[UR4][R2.64], R5 ;  /* 0x0000000502007986 */ /* 0x000fe2000c101104 */
[----:B------:R-:W-:Y:S05]  /*0210*/  EXIT ;  /* 0x000000000000794d */ /* 0x000fea0003800000 */
.L_x_2:
        /* <DEDUP_REMOVED lines=14> */
.L_x_6:


//--------------------- .text._Z17brightness_kernelPhiii --------------------------
	.section	.text._Z17brightness_kernelPhiii,"ax",@progbits
	.align	128
        .global         _Z17brightness_kernelPhiii
        .type           _Z17brightness_kernelPhiii,@function
        .size           _Z17brightness_kernelPhiii,(.L_x_7 - _Z17brightness_kernelPhiii)
        .other          _Z17brightness_kernelPhiii,@"STO_CUDA_ENTRY STV_DEFAULT"
_Z17brightness_kernelPhiii:
.text._Z17brightness_kernelPhiii:
[----:B------:R-:W-:Y:S01]  /*0000*/  LDC R1, c[0x0][0x37c] ;  /* 0x0000df00ff017b82 */ /* 0x000fe20000000800 */
[----:B------:R-:W0:Y:S07]  /*0010*/  S2R R3, SR_TID.X ;  /* 0x0000000000037919 */ /* 0x000e2e0000002100 */
[----:B------:R-:W0:Y:S01]  /*0020*/  S2UR UR6, SR_CTAID.X ;  /* 0x00000000000679c3 */ /* 0x000e220000002500 */
[----:B------:R-:W1:Y:S07]  /*0030*/  LDCU.64 UR4, c[0x0][0x388] ;  /* 0x00007100ff0477ac */ /* 0x000e6e0008000a00 */
[----:B------:R-:W0:Y:S01]  /*0040*/  LDC R0, c[0x0][0x360] ;  /* 0x0000d800ff007b82 */ /* 0x000e220000000800 */
[----:B-1----:R-:W-:-:S04]  /*0050*/  UIMAD UR4, UR4, UR5, URZ ;  /* 0x00000005040472a4 */ /* 0x002fc8000f8e02ff */
[----:B------:R-:W-:Y:S01]  /*0060*/  UIMAD UR4, UR4, 0x3, URZ ;  /* 0x00000003040478a4 */ /* 0x000fe2000f8e02ff */
[----:B0-----:R-:W-:-:S05]  /*0070*/  IMAD R0, R0, UR6, R3 ;  /* 0x0000000600007c24 */ /* 0x001fca000f8e0203 */
[----:B------:R-:W-:-:S13]  /*0080*/  ISETP.GE.AND P0, PT, R0, UR4, PT ;  /* 0x0000000400007c0c */ /* 0x000fda000bf06270 */
[----:B------:R-:W-:Y:S05]  /*0090*/  @P0 EXIT ;  /* 0x000000000000094d */ /* 0x000fea0003800000 */
[----:B------:R-:W0:Y:S01]  /*00a0*/  LDCU.64 UR6, c[0x0][0x380] ;  /* 0x00007000ff0677ac */ /* 0x000e220008000a00 */
[----:B------:R-:W1:Y:S01]  /*00b0*/  LDCU.64 UR4, c[0x0][0x358] ;  /* 0x00006b00ff0477ac */ /* 0x000e620008000a00 */
[C---:B0-----:R-:W-:Y:S01]  /*00c0*/  IADD3 R2, P0, PT, R0.reuse, UR6, RZ ;  /* 0x0000000600027c10 */ /* 0x041fe2000ff1e0ff */
[----:B------:R-:W0:Y:S03]  /*00d0*/  LDCU UR6, c[0x0][0x390] ;  /* 0x00007200ff0677ac */ /* 0x000e260008000800 */
[----:B------:R-:W-:-:S05]  /*00e0*/  LEA.HI.X.SX32 R3, R0, UR7, 0x1, P0 ;  /* 0x0000000700037c11 */ /* 0x000fca00080f0eff */
[----:B-1----:R-:W0:Y:S02]  /*00f0*/  LDG.E.U8 R0, desc[UR4][R2.64] ;  /* 0x0000000402007981 */ /* 0x002e24000c1e1100 */
[----:B0-----:R-:W-:-:S04]  /*0100*/  VIADDMNMX R0, R0, UR6, RZ, !PT ;  /* 0x0000000600007c46 */ /* 0x001fc8000f8001ff */
[----:B------:R-:W-:-:S05]  /*0110*/  VIMNMX R5, PT, PT, R0, 0xff, PT ;  /* 0x000000ff00057848 */ /* 0x000fca0003fe0100 */
[----:B------:R-:W-:Y:S01]  /*0120*/  STG.E.U8 desc[UR4][R2.64], R5 ;  /* 0x0000000502007986 */ /* 0x000fe2000c101104 */
[----:B------:R-:W-:Y:S05]  /*0130*/  EXIT ;  /* 0x000000000000794d */ /* 0x000fea0003800000 */
.L_x_3:
        /* <DEDUP_REMOVED lines=12> */
.L_x_7:


//--------------------- .nv.shared.reserved.0     --------------------------
	.section	.nv.shared.reserved.0,"aw",@nobits
	.weak		__nv_reservedSMEM_offset_0_alias
	.size		__nv_reservedSMEM_offset_0_alias, 0, 64
	.other		__nv_reservedSMEM_offset_0_alias,@"STO_CUDA_RESERVED_SHARED STV_DEFAULT"
__nv_reservedSMEM_offset_0_alias:
	.zero		0
	.zero		64


//--------------------- .nv.constant0._Z14sharpen_kernelPhiiS_ --------------------------
	.section	.nv.constant0._Z14sharpen_kernelPhiiS_,"a",@progbits
	.sectionflags	@""
	.align	4
.nv.constant0._Z14sharpen_kernelPhiiS_:
	.zero		920


//--------------------- .nv.constant0._Z11blur_kernelPhiiS_ --------------------------
	.section	.nv.constant0._Z11blur_kernelPhiiS_,"a",@progbits
	.sectionflags	@""
	.align	4
.nv.constant0._Z11blur_kernelPhiiS_:
	.zero		920


//--------------------- .nv.constant0._Z16grayscale_kernelPhiiS_ --------------------------
	.section	.nv.constant0._Z16grayscale_kernelPhiiS_,"a",@progbits
	.sectionflags	@""
	.align	4
.nv.constant0._Z16grayscale_kernelPhiiS_:
	.zero		920


//--------------------- .nv.constant0._Z17brightness_kernelPhiii --------------------------
	.section	.nv.constant0._Z17brightness_kernelPhiii,"a",@progbits
	.sectionflags	@""
	.align	4
.nv.constant0._Z17brightness_kernelPhiii:
	.zero		916


//--------------------- SYMBOLS --------------------------

	.type		.nv.reservedSmem.offset0,@object
	.size		.nv.reservedSmem.offset0,0x4
